//
// Generated by NVIDIA NVVM Compiler
//
// Compiler Build ID: CL-36424714
// Cuda compilation tools, release 13.0, V13.0.88
// Based on NVVM 20.0.0
//

.version 9.0
.target sm_100
.address_size 64

	// .globl	default_function_kernel

.visible .entry default_function_kernel(
	.param .u64 .ptr .align 1 default_function_kernel_param_0,
	.param .u64 .ptr .align 1 default_function_kernel_param_1
)
.maxntid 35
{
	.reg .pred 	%p<2>;
	.reg .b16 	%rs<4>;
	.reg .b32 	%r<32>;
	.reg .b32 	%f<2>;
	.reg .b64 	%rd<9>;

	ld.param.u64 	%rd1, [default_function_kernel_param_0];
	ld.param.u64 	%rd2, [default_function_kernel_param_1];
	cvta.to.global.u64 	%rd3, %rd2;
	cvta.to.global.u64 	%rd4, %rd1;
	mov.u32 	%r1, %ctaid.x;
	mov.u32 	%r2, %tid.x;
	cvt.u16.u32 	%rs1, %r2;
	mul.lo.s16 	%rs2, %rs1, 37;
	shr.u16 	%rs3, %rs2, 8;
	cvt.u32.u16 	%r3, %rs3;
	mad.lo.s32 	%r4, %r1, 5, %r3;
	mad.lo.s32 	%r5, %r1, 35, %r2;
	shr.u32 	%r6, %r5, 4;
	mul.hi.u32 	%r7, %r6, 613566757;
	mul.lo.s32 	%r8, %r7, 112;
	sub.s32 	%r9, %r5, %r8;
	shl.b32 	%r10, %r9, 28;
	shr.s32 	%r11, %r10, 31;
	and.b32  	%r12, %r11, 168;
	shl.b32 	%r13, %r1, 1;
	sub.s32 	%r14, %r5, %r13;
	and.b32  	%r15, %r5, 1;
	setp.eq.b32 	%p1, %r15, 1;
	selp.b32 	%r16, 84, 0, %p1;
	mul.hi.u32 	%r17, %r4, -1431655765;
	shr.u32 	%r18, %r17, 5;
	mul.lo.s32 	%r19, %r18, 48;
	sub.s32 	%r20, %r4, %r19;
	shr.u32 	%r21, %r20, 4;
	shr.u32 	%r22, %r9, 2;
	and.b32  	%r23, %r22, 28;
	shr.u32 	%r24, %r14, 1;
	add.s32 	%r25, %r24, %r1;
	and.b32  	%r26, %r25, 3;
	or.b32  	%r27, %r26, %r16;
	add.s32 	%r28, %r27, %r23;
	add.s32 	%r29, %r28, %r12;
	mad.lo.s32 	%r30, %r18, 364, %r29;
	mad.lo.s32 	%r31, %r21, 28, %r30;
	mul.wide.u32 	%rd5, %r31, 4;
	add.s64 	%rd6, %rd4, %rd5;
	ld.global.nc.f32 	%f1, [%rd6];
	mul.wide.u32 	%rd7, %r5, 4;
	add.s64 	%rd8, %rd3, %rd7;
	st.global.f32 	[%rd8], %f1;
	ret;

}


// ===== COMPILED SASS (sm_100) =====

	.target	sm_100

	.elftype	@"ET_EXEC"


//--------------------- .note.nv.tkinfo           --------------------------
	.section	.note.nv.tkinfo,"",@"SHT_NOTE"
	.sectionflags	@"SHF_NOTE_NV_TKINFO"
	.tkinfo
        /*0018*/ 	.word	0x00000002
        /*0030*/ 	.string	""
        /*0030*/ 	.string	"ptxas"
        /*0030*/ 	.string	"Cuda compilation tools, release 13.0, V13.0.88"
        /*0030*/ 	.string	"Build cuda_13.0.r13.0/compiler.36424714_0"
        /*0030*/ 	.string	"-arch sm_100 -m 64 "



//--------------------- .note.nv.cuinfo           --------------------------
	.section	.note.nv.cuinfo,"",@"SHT_NOTE"
	.sectionflags	@"SHF_NOTE_NV_CUINFO"
        /*0018*/ 	.short	0x0002
        /*001a*/ 	.short	0x0064
        /*001c*/ 	.short	0x0082
	.zero		2


//--------------------- .nv.info                  --------------------------
	.section	.nv.info,"",@"SHT_CUDA_INFO"
	.align	4


	//----- nvinfo : EIATTR_REGCOUNT
	.align		4
        /*0000*/ 	.byte	0x04, 0x2f
        /*0002*/ 	.short	(.L_1 - .L_0)
	.align		4
.L_0:
        /*0004*/ 	.word	index@(default_function_kernel)
        /*0008*/ 	.word	0x0000000d


	//----- nvinfo : EIATTR_FRAME_SIZE
	.align		4
.L_1:
        /*000c*/ 	.byte	0x04, 0x11
        /*000e*/ 	.short	(.L_3 - .L_2)
	.align		4
.L_2:
        /*0010*/ 	.word	index@(default_function_kernel)
        /*0014*/ 	.word	0x00000000


	//----- nvinfo : EIATTR_MIN_STACK_SIZE
	.align		4
.L_3:
        /*0018*/ 	.byte	0x04, 0x12
        /*001a*/ 	.short	(.L_5 - .L_4)
	.align		4
.L_4:
        /*001c*/ 	.word	index@(default_function_kernel)
        /*0020*/ 	.word	0x00000000
.L_5:


//--------------------- .nv.compat                --------------------------
	.section	.nv.compat,"",@"SHT_CUDA_COMPAT_INFO"
	.align	4
        /*0000*/ 	.byte	0x02, 0x09, 0x00, 0x00, 0x02, 0x02, 0x01, 0x00, 0x02, 0x05, 0x05, 0x00, 0x03, 0x07, 0x01, 0x01
        /*0010*/ 	.byte	0x02, 0x03, 0x00, 0x00, 0x02, 0x06, 0x01, 0x00, 0x04, 0x0b, 0x08, 0x00, 0x09, 0x00, 0x00, 0x00
        /*0020*/ 	.byte	0x00, 0x00, 0x00, 0x00


//--------------------- .nv.info.default_function_kernel --------------------------
	.section	.nv.info.default_function_kernel,"",@"SHT_CUDA_INFO"
	.sectionflags	@""
	.align	4


	//----- nvinfo : EIATTR_CUDA_API_VERSION
	.align		4
        /*0000*/ 	.byte	0x04, 0x37
        /*0002*/ 	.short	(.L_7 - .L_6)
.L_6:
        /*0004*/ 	.word	0x00000082


	//----- nvinfo : EIATTR_KPARAM_INFO
	.align		4
.L_7:
        /*0008*/ 	.byte	0x04, 0x17
        /*000a*/ 	.short	(.L_9 - .L_8)
.L_8:
        /*000c*/ 	.word	0x00000000
        /*0010*/ 	.short	0x0001
        /*0012*/ 	.short	0x0008
        /*0014*/ 	.byte	0x00, 0xf5, 0x21, 0x00


	//----- nvinfo : EIATTR_KPARAM_INFO
	.align		4
.L_9:
        /*0018*/ 	.byte	0x04, 0x17
        /*001a*/ 	.short	(.L_11 - .L_10)
.L_10:
        /*001c*/ 	.word	0x00000000
        /*0020*/ 	.short	0x0000
        /*0022*/ 	.short	0x0000
        /*0024*/ 	.byte	0x00, 0xf5, 0x21, 0x00


	//----- nvinfo : EIATTR_SPARSE_MMA_MASK
	.align		4
.L_11:
        /*0028*/ 	.byte	0x03, 0x50
        /*002a*/ 	.short	0x0000


	//----- nvinfo : EIATTR_MAXREG_COUNT
	.align		4
        /*002c*/ 	.byte	0x03, 0x1b
        /*002e*/ 	.short	0x00ff


	//----- nvinfo : EIATTR_MERCURY_ISA_VERSION
	.align		4
        /*0030*/ 	.byte	0x03, 0x5f
        /*0032*/ 	.short	0x0101


	//----- nvinfo : EIATTR_VRC_CTA_INIT_COUNT
	.align		4
        /*0034*/ 	.byte	0x02, 0x4a
	.zero		1
	.zero		1


	//----- nvinfo : EIATTR_EXIT_INSTR_OFFSETS
	.align		4
        /*0038*/ 	.byte	0x04, 0x1c
        /*003a*/ 	.short	(.L_13 - .L_12)


	//   ....[0]....
.L_12:
        /*003c*/ 	.word	0x00000260


	//----- nvinfo : EIATTR_MAX_THREADS
	.align		4
.L_13:
        /*0040*/ 	.byte	0x04, 0x05
        /*0042*/ 	.short	(.L_15 - .L_14)
.L_14:
        /*0044*/ 	.word	0x00000023
        /*0048*/ 	.word	0x00000001
        /*004c*/ 	.word	0x00000001


	//----- nvinfo : EIATTR_CBANK_PARAM_SIZE
	.align		4
.L_15:
        /*0050*/ 	.byte	0x03, 0x19
        /*0052*/ 	.short	0x0010


	//----- nvinfo : EIATTR_PARAM_CBANK
	.align		4
        /*0054*/ 	.byte	0x04, 0x0a
        /*0056*/ 	.short	(.L_17 - .L_16)
	.align		4
.L_16:
        /*0058*/ 	.word	index@(.nv.constant0.default_function_kernel)
        /*005c*/ 	.short	0x0380
        /*005e*/ 	.short	0x0010


	//----- nvinfo : EIATTR_SW_WAR
	.align		4
.L_17:
        /*0060*/ 	.byte	0x04, 0x36
        /*0062*/ 	.short	(.L_19 - .L_18)
.L_18:
        /*0064*/ 	.word	0x00000008
.L_19:


//--------------------- .nv.callgraph             --------------------------
	.section	.nv.callgraph,"",@"SHT_CUDA_CALLGRAPH"
	.align	4
	.sectionentsize	8
	.align		4
        /*0000*/ 	.word	0x00000000
	.align		4
        /*0004*/ 	.word	0xffffffff
	.align		4
        /*0008*/ 	.word	0x00000000
	.align		4
        /*000c*/ 	.word	0xfffffffe
	.align		4
        /*0010*/ 	.word	0x00000000
	.align		4
        /*0014*/ 	.word	0xfffffffd
	.align		4
        /*0018*/ 	.word	0x00000000
	.align		4
        /*001c*/ 	.word	0xfffffffc


//--------------------- .text.default_function_kernel --------------------------
	.section	.text.default_function_kernel,"ax",@progbits
	.align	128
        .global         default_function_kernel
        .type           default_function_kernel,@function
        .size           default_function_kernel,(.L_x_1 - default_function_kernel)
        .other          default_function_kernel,@"STO_CUDA_ENTRY STV_DEFAULT"
default_function_kernel:
.text.default_function_kernel:
[----:B------:R-:W-:Y:S01]  /*0000*/  LDC R1, c[0x0][0x37c] ;  /* 0x0000df00ff017b82 */ /* 0x000fe20000000800 */
[----:B------:R-:W0:Y:S01]  /*0010*/  S2R R0, SR_TID.X ;  /* 0x0000000000007919 */ /* 0x000e220000002100 */
[----:B------:R-:W1:Y:S01]  /*0020*/  LDCU.64 UR4, c[0x0][0x358] ;  /* 0x00006b00ff0477ac */ /* 0x000e620008000a00 */
[----:B------:R-:W2:Y:S01]  /*0030*/  S2R R7, SR_CTAID.X ;  /* 0x0000000000077919 */ /* 0x000ea20000002500 */
[----:B0-----:R-:W-:Y:S01]  /*0040*/  PRMT R2, R0, 0x9910, RZ ;  /* 0x0000991000027816 */ /* 0x001fe200000000ff */
[----:B--2---:R-:W-:-:S04]  /*0050*/  IMAD R0, R7, 0x23, R0 ;  /* 0x0000002307007824 */ /* 0x004fc800078e0200 */
[----:B------:R-:W-:Y:S02]  /*0060*/  IMAD R2, R2, 0x25, RZ ;  /* 0x0000002502027824 */ /* 0x000fe400078e02ff */
[--C-:B------:R-:W-:Y:S01]  /*0070*/  IMAD R4, R7, -0x2, R0.reuse ;  /* 0xfffffffe07047824 */ /* 0x100fe200078e0200 */
[----:B------:R-:W-:Y:S02]  /*0080*/  SHF.R.U32.HI R3, RZ, 0x4, R0 ;  /* 0x00000004ff037819 */ /* 0x000fe40000011600 */
[----:B------:R-:W-:Y:S02]  /*0090*/  LOP3.LUT R2, R2, 0xffff, RZ, 0xc0, !PT ;  /* 0x0000ffff02027812 */ /* 0x000fe400078ec0ff */
[----:B------:R-:W-:Y:S01]  /*00a0*/  LOP3.LUT R6, R0, 0x1, RZ, 0xc0, !PT ;  /* 0x0000000100067812 */ /* 0x000fe200078ec0ff */
[----:B------:R-:W-:Y:S01]  /*00b0*/  IMAD.HI.U32 R3, R3, 0x24924925, RZ ;  /* 0x2492492503037827 */ /* 0x000fe200078e00ff */
[----:B------:R-:W-:Y:S02]  /*00c0*/  SHF.R.U32.HI R2, RZ, 0x8, R2 ;  /* 0x00000008ff027819 */ /* 0x000fe40000011602 */
[----:B------:R-:W-:Y:S01]  /*00d0*/  LEA.HI R10, R4, R7, RZ, 0x1f ;  /* 0x00000007040a7211 */ /* 0x000fe200078ff8ff */
[----:B------:R-:W-:Y:S01]  /*00e0*/  IMAD R5, R3, -0x70, R0 ;  /* 0xffffff9003057824 */ /* 0x000fe200078e0200 */
[----:B------:R-:W-:-:S02]  /*00f0*/  LOP3.LUT R2, R2, 0xffff, RZ, 0xc0, !PT ;  /* 0x0000ffff02027812 */ /* 0x000fc400078ec0ff */
[----:B------:R-:W-:Y:S01]  /*0100*/  ISETP.NE.U32.AND P0, PT, R6, 0x1, PT ;  /* 0x000000010600780c */ /* 0x000fe20003f05070 */
[----:B------:R-:W-:Y:S01]  /*0110*/  IMAD.SHL.U32 R6, R5, 0x10000000, RZ ;  /* 0x1000000005067824 */ /* 0x000fe200078e00ff */
[----:B------:R-:W-:Y:S01]  /*0120*/  SHF.R.U32.HI R8, RZ, 0x2, R5 ;  /* 0x00000002ff087819 */ /* 0x000fe20000011605 */
[----:B------:R-:W-:Y:S01]  /*0130*/  IMAD R4, R7, 0x5, R2 ;  /* 0x0000000507047824 */ /* 0x000fe200078e0202 */
[----:B------:R-:W-:Y:S01]  /*0140*/  SEL R7, RZ, 0x54, P0 ;  /* 0x00000054ff077807 */ /* 0x000fe20000000000 */
[----:B------:R-:W0:Y:S01]  /*0150*/  LDC.64 R2, c[0x0][0x380] ;  /* 0x0000e000ff027b82 */ /* 0x000e220000000a00 */
[----:B------:R-:W-:Y:S01]  /*0160*/  SHF.R.S32.HI R6, RZ, 0x1f, R6 ;  /* 0x0000001fff067819 */ /* 0x000fe20000011406 */
[----:B------:R-:W-:Y:S01]  /*0170*/  IMAD.HI.U32 R5, R4, -0x55555555, RZ ;  /* 0xaaaaaaab04057827 */ /* 0x000fe200078e00ff */
[----:B------:R-:W-:Y:S02]  /*0180*/  LOP3.LUT R10, R7, 0x3, R10, 0xf8, !PT ;  /* 0x00000003070a7812 */ /* 0x000fe400078ef80a */
[----:B------:R-:W-:-:S02]  /*0190*/  LOP3.LUT R7, R8, 0x1c, RZ, 0xc0, !PT ;  /* 0x0000001c08077812 */ /* 0x000fc400078ec0ff */
[----:B------:R-:W-:Y:S02]  /*01a0*/  SHF.R.U32.HI R5, RZ, 0x5, R5 ;  /* 0x00000005ff057819 */ /* 0x000fe40000011605 */
[----:B------:R-:W-:-:S03]  /*01b0*/  LOP3.LUT R6, R6, 0xa8, RZ, 0xc0, !PT ;  /* 0x000000a806067812 */ /* 0x000fc600078ec0ff */
[----:B------:R-:W-:Y:S01]  /*01c0*/  IMAD R4, R5, -0x30, R4 ;  /* 0xffffffd005047824 */ /* 0x000fe200078e0204 */
[----:B------:R-:W-:-:S04]  /*01d0*/  IADD3 R6, PT, PT, R6, R10, R7 ;  /* 0x0000000a06067210 */ /* 0x000fc80007ffe007 */
[----:B------:R-:W-:Y:S01]  /*01e0*/  SHF.R.U32.HI R4, RZ, 0x4, R4 ;  /* 0x00000004ff047819 */ /* 0x000fe20000011604 */
[----:B------:R-:W-:-:S04]  /*01f0*/  IMAD R5, R5, 0x16c, R6 ;  /* 0x0000016c05057824 */ /* 0x000fc800078e0206 */
[----:B------:R-:W-:-:S04]  /*0200*/  IMAD R5, R4, 0x1c, R5 ;  /* 0x0000001c04057824 */ /* 0x000fc800078e0205 */
[----:B0-----:R-:W-:Y:S02]  /*0210*/  IMAD.WIDE.U32 R2, R5, 0x4, R2 ;  /* 0x0000000405027825 */ /* 0x001fe400078e0002 */
[----:B------:R-:W0:Y:S04]  /*0220*/  LDC.64 R4, c[0x0][0x388] ;  /* 0x0000e200ff047b82 */ /* 0x000e280000000a00 */
[----:B-1----:R-:W2:Y:S01]  /*0230*/  LDG.E.CONSTANT R3, desc[UR4][R2.64] ;  /* 0x0000000402037981 */ /* 0x002ea2000c1e9900 */
[----:B0-----:R-:W-:-:S05]  /*0240*/  IMAD.WIDE.U32 R4, R0, 0x4, R4 ;  /* 0x0000000400047825 */ /* 0x001fca00078e0004 */
[----:B--2---:R-:W-:Y:S01]  /*0250*/  STG.E desc[UR4][R4.64], R3 ;  /* 0x0000000304007986 */ /* 0x004fe2000c101904 */
[----:B------:R-:W-:Y:S05]  /*0260*/  EXIT ;  /* 0x000000000000794d */ /* 0x000fea0003800000 */
.L_x_0:
[----:B------:R-:W-:-:S00]  /*0270*/  BRA `(.L_x_0) ;  /* 0xfffffffc00fc7947 */ /* 0x000fc0000383ffff */
[----:B------:R-:W-:-:S00]  /*0280*/  NOP ;  /* 0x0000000000007918 */ /* 0x000fc00000000000 */
[----:B------:R-:W-:-:S00]  /*0290*/  NOP ;  /* 0x0000000000007918 */ /* 0x000fc00000000000 */
[----:B------:R-:W-:-:S00]  /*02a0*/  NOP ;  /* 0x0000000000007918 */ /* 0x000fc00000000000 */
[----:B------:R-:W-:-:S00]  /*02b0*/  NOP ;  /* 0x0000000000007918 */ /* 0x000fc00000000000 */
[----:B------:R-:W-:-:S00]  /*02c0*/  NOP ;  /* 0x0000000000007918 */ /* 0x000fc00000000000 */
[----:B------:R-:W-:-:S00]  /*02d0*/  NOP ;  /* 0x0000000000007918 */ /* 0x000fc00000000000 */
[----:B------:R-:W-:-:S00]  /*02e0*/  NOP ;  /* 0x0000000000007918 */ /* 0x000fc00000000000 */
[----:B------:R-:W-:-:S00]  /*02f0*/  NOP ;  /* 0x0000000000007918 */ /* 0x000fc00000000000 */
.L_x_1:


//--------------------- .nv.shared.reserved.0     --------------------------
	.section	.nv.shared.reserved.0,"aw",@nobits
	.weak		__nv_reservedSMEM_offset_0_alias
	.size		__nv_reservedSMEM_offset_0_alias, 0, 64
	.other		__nv_reservedSMEM_offset_0_alias,@"STO_CUDA_RESERVED_SHARED STV_DEFAULT"
__nv_reservedSMEM_offset_0_alias:
	.zero		0
	.zero		64


//--------------------- .nv.constant0.default_function_kernel --------------------------
	.section	.nv.constant0.default_function_kernel,"a",@progbits
	.sectionflags	@""
	.align	4
.nv.constant0.default_function_kernel:
	.zero		912


//--------------------- SYMBOLS --------------------------

	.type		.nv.reservedSmem.offset0,@object
	.size		.nv.reservedSmem.offset0,0x4
